//
// Generated by NVIDIA NVVM Compiler
//
// Compiler Build ID: CL-36424714
// Cuda compilation tools, release 13.0, V13.0.88
// Based on NVVM 20.0.0
//

.version 9.0
.target sm_100
.address_size 64

	// .globl	_Z13OddEvenBlocksPiii
// _ZZ13OddEvenBlocksPiiiE3tmp has been demoted
// _ZZ12BitonicMergePiiiE3tmp has been demoted

.visible .entry _Z13OddEvenBlocksPiii(
	.param .u64 .ptr .align 1 _Z13OddEvenBlocksPiii_param_0,
	.param .u32 _Z13OddEvenBlocksPiii_param_1,
	.param .u32 _Z13OddEvenBlocksPiii_param_2
)
{
	.reg .pred 	%p<30>;
	.reg .b32 	%r<67>;
	.reg .b64 	%rd<5>;
	// demoted variable
	.shared .align 4 .b8 _ZZ13OddEvenBlocksPiiiE3tmp[2048];
	ld.param.u64 	%rd3, [_Z13OddEvenBlocksPiii_param_0];
	ld.param.u32 	%r39, [_Z13OddEvenBlocksPiii_param_1];
	ld.param.u32 	%r40, [_Z13OddEvenBlocksPiii_param_2];
	mov.u32 	%r41, %nctaid.x;
	mov.u32 	%r1, %ntid.x;
	mul.lo.s32 	%r2, %r41, %r1;
	mov.u32 	%r3, %tid.x;
	mov.u32 	%r42, %ctaid.x;
	mad.lo.s32 	%r4, %r1, %r42, %r40;
	setp.ge.s32 	%p4, %r4, %r39;
	@%p4 bra 	$L__BB0_36;
	shl.b32 	%r44, %r3, 2;
	mov.u32 	%r45, _ZZ13OddEvenBlocksPiiiE3tmp;
	add.s32 	%r5, %r45, %r44;
	add.s32 	%r6, %r3, 1;
	add.s32 	%r7, %r4, %r1;
	and.b32  	%r8, %r3, 1;
	cvta.to.global.u64 	%rd1, %rd3;
	mov.b32 	%r62, 0;
	mov.u32 	%r63, %r4;
$L__BB0_2:
	mul.lo.s32 	%r47, %r2, %r62;
	add.s32 	%r48, %r7, %r47;
	min.s32 	%r11, %r39, %r48;
	add.s32 	%r12, %r4, %r47;
	sub.s32 	%r13, %r11, %r12;
	add.s32 	%r49, %r63, %r3;
	add.s32 	%r50, %r63, %r1;
	min.s32 	%r51, %r39, %r50;
	sub.s32 	%r14, %r51, %r63;
	setp.ge.s32 	%p5, %r3, %r14;
	mul.wide.s32 	%rd4, %r49, 4;
	add.s64 	%rd2, %rd1, %rd4;
	mov.b32 	%r64, 2147483647;
	@%p5 bra 	$L__BB0_4;
	ld.global.u32 	%r64, [%rd2];
$L__BB0_4:
	st.shared.u32 	[%r5], %r64;
	bar.sync 	0;
	setp.lt.s32 	%p6, %r14, 1;
	@%p6 bra 	$L__BB0_33;
	and.b32  	%r17, %r13, 3;
	sub.s32 	%r53, %r12, %r11;
	setp.gt.u32 	%p7, %r53, -4;
	mov.b32 	%r66, 0;
	@%p7 bra 	$L__BB0_20;
	setp.ge.s32 	%p8, %r6, %r14;
	setp.eq.s32 	%p9, %r8, 0;
	setp.ne.s32 	%p10, %r8, 0;
	and.b32  	%r66, %r13, -4;
	or.pred  	%p1, %p10, %p8;
	or.pred  	%p2, %p9, %p8;
	neg.s32 	%r65, %r66;
$L__BB0_7:
	@%p1 bra 	$L__BB0_10;
	ld.shared.u32 	%r21, [%r5];
	ld.shared.u32 	%r22, [%r5+4];
	setp.le.s32 	%p11, %r21, %r22;
	@%p11 bra 	$L__BB0_10;
	st.shared.u32 	[%r5], %r22;
	st.shared.u32 	[%r5+4], %r21;
$L__BB0_10:
	bar.sync 	0;
	@%p2 bra 	$L__BB0_13;
	ld.shared.u32 	%r23, [%r5];
	ld.shared.u32 	%r24, [%r5+4];
	setp.le.s32 	%p12, %r23, %r24;
	@%p12 bra 	$L__BB0_13;
	st.shared.u32 	[%r5], %r24;
	st.shared.u32 	[%r5+4], %r23;
$L__BB0_13:
	bar.sync 	0;
	@%p1 bra 	$L__BB0_16;
	ld.shared.u32 	%r25, [%r5];
	ld.shared.u32 	%r26, [%r5+4];
	setp.le.s32 	%p13, %r25, %r26;
	@%p13 bra 	$L__BB0_16;
	st.shared.u32 	[%r5], %r26;
	st.shared.u32 	[%r5+4], %r25;
$L__BB0_16:
	bar.sync 	0;
	@%p2 bra 	$L__BB0_19;
	ld.shared.u32 	%r27, [%r5];
	ld.shared.u32 	%r28, [%r5+4];
	setp.le.s32 	%p14, %r27, %r28;
	@%p14 bra 	$L__BB0_19;
	st.shared.u32 	[%r5], %r28;
	st.shared.u32 	[%r5+4], %r27;
$L__BB0_19:
	bar.sync 	0;
	add.s32 	%r65, %r65, 4;
	setp.ne.s32 	%p15, %r65, 0;
	@%p15 bra 	$L__BB0_7;
$L__BB0_20:
	setp.eq.s32 	%p16, %r17, 0;
	@%p16 bra 	$L__BB0_33;
	setp.ge.s32 	%p17, %r6, %r14;
	add.s32 	%r56, %r66, %r3;
	and.b32  	%r57, %r56, 1;
	setp.eq.b32 	%p18, %r57, 1;
	or.pred  	%p3, %p18, %p17;
	@%p3 bra 	$L__BB0_24;
	ld.shared.u32 	%r31, [%r5];
	ld.shared.u32 	%r32, [%r5+4];
	setp.le.s32 	%p19, %r31, %r32;
	@%p19 bra 	$L__BB0_24;
	st.shared.u32 	[%r5], %r32;
	st.shared.u32 	[%r5+4], %r31;
$L__BB0_24:
	bar.sync 	0;
	setp.eq.s32 	%p20, %r17, 1;
	@%p20 bra 	$L__BB0_33;
	setp.ge.s32 	%p21, %r6, %r14;
	sub.s32 	%r59, %r66, %r3;
	and.b32  	%r60, %r59, 1;
	setp.eq.b32 	%p22, %r60, 1;
	not.pred 	%p23, %p22;
	or.pred  	%p24, %p23, %p21;
	@%p24 bra 	$L__BB0_28;
	ld.shared.u32 	%r33, [%r5];
	ld.shared.u32 	%r34, [%r5+4];
	setp.le.s32 	%p25, %r33, %r34;
	@%p25 bra 	$L__BB0_28;
	st.shared.u32 	[%r5], %r34;
	st.shared.u32 	[%r5+4], %r33;
$L__BB0_28:
	bar.sync 	0;
	setp.eq.s32 	%p26, %r17, 2;
	@%p26 bra 	$L__BB0_33;
	@%p3 bra 	$L__BB0_32;
	ld.shared.u32 	%r35, [%r5];
	ld.shared.u32 	%r36, [%r5+4];
	setp.le.s32 	%p27, %r35, %r36;
	@%p27 bra 	$L__BB0_32;
	st.shared.u32 	[%r5], %r36;
	st.shared.u32 	[%r5+4], %r35;
$L__BB0_32:
	bar.sync 	0;
$L__BB0_33:
	setp.ge.s32 	%p28, %r3, %r14;
	@%p28 bra 	$L__BB0_35;
	ld.shared.u32 	%r61, [%r5];
	st.global.u32 	[%rd2], %r61;
$L__BB0_35:
	bar.sync 	0;
	add.s32 	%r63, %r63, %r2;
	setp.lt.s32 	%p29, %r63, %r39;
	add.s32 	%r62, %r62, 1;
	@%p29 bra 	$L__BB0_2;
$L__BB0_36:
	ret;

}
	// .globl	_Z12BitonicMergePiii
.visible .entry _Z12BitonicMergePiii(
	.param .u64 .ptr .align 1 _Z12BitonicMergePiii_param_0,
	.param .u32 _Z12BitonicMergePiii_param_1,
	.param .u32 _Z12BitonicMergePiii_param_2
)
{
	.reg .pred 	%p<16>;
	.reg .b32 	%r<57>;
	.reg .b64 	%rd<5>;
	// demoted variable
	.shared .align 4 .b8 _ZZ12BitonicMergePiiiE3tmp[4096];
	ld.param.u64 	%rd3, [_Z12BitonicMergePiii_param_0];
	ld.param.u32 	%r25, [_Z12BitonicMergePiii_param_1];
	ld.param.u32 	%r26, [_Z12BitonicMergePiii_param_2];
	mov.u32 	%r1, %ntid.x;
	mov.u32 	%r2, %tid.x;
	mov.u32 	%r27, %ctaid.x;
	mad.lo.s32 	%r50, %r1, %r27, %r26;
	setp.ge.s32 	%p2, %r50, %r25;
	@%p2 bra 	$L__BB1_20;
	shr.u32 	%r4, %r1, 1;
	setp.lt.u32 	%p3, %r2, %r1;
	setp.ge.u32 	%p4, %r2, %r4;
	and.pred  	%p1, %p3, %p4;
	shl.b32 	%r28, %r2, 2;
	mov.u32 	%r29, _ZZ12BitonicMergePiiiE3tmp;
	add.s32 	%r5, %r29, %r28;
	not.b32 	%r30, %r2;
	add.s32 	%r31, %r1, %r30;
	add.s32 	%r32, %r31, %r4;
	shl.b32 	%r33, %r32, 2;
	add.s32 	%r6, %r29, %r33;
	mov.u32 	%r34, %nctaid.x;
	mul.lo.s32 	%r7, %r34, %r1;
	cvta.to.global.u64 	%rd1, %rd3;
	not.pred 	%p9, %p1;
$L__BB1_2:
	setp.ge.u32 	%p5, %r2, %r4;
	add.s32 	%r36, %r50, %r2;
	add.s32 	%r37, %r50, %r1;
	min.s32 	%r38, %r25, %r37;
	sub.s32 	%r9, %r38, %r50;
	setp.ge.s32 	%p6, %r2, %r9;
	mul.wide.s32 	%rd4, %r36, 4;
	add.s64 	%rd2, %rd1, %rd4;
	or.pred  	%p7, %p5, %p6;
	@%p7 bra 	$L__BB1_4;
	ld.global.u32 	%r42, [%rd2];
	st.shared.u32 	[%r5], %r42;
	bra.uni 	$L__BB1_9;
$L__BB1_4:
	setp.ge.s32 	%p8, %r2, %r9;
	@%p8 bra 	$L__BB1_6;
	ld.global.u32 	%r41, [%rd2];
	st.shared.u32 	[%r6], %r41;
	bra.uni 	$L__BB1_9;
$L__BB1_6:
	@%p9 bra 	$L__BB1_8;
	mov.b32 	%r40, 2147483647;
	st.shared.u32 	[%r6], %r40;
	bra.uni 	$L__BB1_9;
$L__BB1_8:
	mov.b32 	%r39, 2147483647;
	st.shared.u32 	[%r5], %r39;
$L__BB1_9:
	setp.lt.u32 	%p10, %r1, 2;
	bar.sync 	0;
	@%p10 bra 	$L__BB1_17;
	mov.b32 	%r52, 0;
	mov.u32 	%r51, %r2;
	mov.u32 	%r53, %r4;
$L__BB1_11:
	setp.lt.s32 	%p11, %r51, %r53;
	@%p11 bra 	$L__BB1_15;
	sub.s32 	%r44, %r52, %r53;
	add.s32 	%r45, %r44, %r51;
	shl.b32 	%r46, %r45, 2;
	add.s32 	%r13, %r29, %r46;
	ld.shared.u32 	%r14, [%r13];
	shl.b32 	%r48, %r53, 2;
	add.s32 	%r15, %r13, %r48;
	ld.shared.u32 	%r16, [%r15];
	setp.le.s32 	%p12, %r14, %r16;
	@%p12 bra 	$L__BB1_14;
	st.shared.u32 	[%r13], %r16;
	st.shared.u32 	[%r15], %r14;
$L__BB1_14:
	shr.u32 	%r53, %r53, 1;
	sub.s32 	%r51, %r51, %r53;
	add.s32 	%r52, %r52, %r53;
	bra.uni 	$L__BB1_16;
$L__BB1_15:
	shr.u32 	%r53, %r53, 1;
$L__BB1_16:
	bar.sync 	0;
	setp.ne.s32 	%p13, %r53, 0;
	@%p13 bra 	$L__BB1_11;
$L__BB1_17:
	setp.ge.s32 	%p14, %r2, %r9;
	bar.sync 	0;
	@%p14 bra 	$L__BB1_19;
	ld.shared.u32 	%r49, [%r5];
	st.global.u32 	[%rd2], %r49;
$L__BB1_19:
	bar.sync 	0;
	add.s32 	%r50, %r50, %r7;
	setp.lt.s32 	%p15, %r50, %r25;
	@%p15 bra 	$L__BB1_2;
$L__BB1_20:
	ret;

}


// ===== COMPILED SASS (sm_100) =====

	.target	sm_100

	.elftype	@"ET_EXEC"


//--------------------- .note.nv.tkinfo           --------------------------
	.section	.note.nv.tkinfo,"",@"SHT_NOTE"
	.sectionflags	@"SHF_NOTE_NV_TKINFO"
	.tkinfo
        /*0018*/ 	.word	0x00000002
        /*0030*/ 	.string	""
        /*0030*/ 	.string	"ptxas"
        /*0030*/ 	.string	"Cuda compilation tools, release 13.0, V13.0.88"
        /*0030*/ 	.string	"Build cuda_13.0.r13.0/compiler.36424714_0"
        /*0030*/ 	.string	"-arch sm_100 -m 64 "



//--------------------- .note.nv.cuinfo           --------------------------
	.section	.note.nv.cuinfo,"",@"SHT_NOTE"
	.sectionflags	@"SHF_NOTE_NV_CUINFO"
        /*0018*/ 	.short	0x0002
        /*001a*/ 	.short	0x0064
        /*001c*/ 	.short	0x0082
	.zero		2


//--------------------- .nv.info                  --------------------------
	.section	.nv.info,"",@"SHT_CUDA_INFO"
	.align	4


	//----- nvinfo : EIATTR_REGCOUNT
	.align		4
        /*0000*/ 	.byte	0x04, 0x2f
        /*0002*/ 	.short	(.L_1 - .L_0)
	.align		4
.L_0:
        /*0004*/ 	.word	index@(_Z13OddEvenBlocksPiii)
        /*0008*/ 	.word	0x00000013


	//----- nvinfo : EIATTR_FRAME_SIZE
	.align		4
.L_1:
        /*000c*/ 	.byte	0x04, 0x11
        /*000e*/ 	.short	(.L_3 - .L_2)
	.align		4
.L_2:
        /*0010*/ 	.word	index@(_Z13OddEvenBlocksPiii)
        /*0014*/ 	.word	0x00000000


	//----- nvinfo : EIATTR_REGCOUNT
	.align		4
.L_3:
        /*0018*/ 	.byte	0x04, 0x2f
        /*001a*/ 	.short	(.L_5 - .L_4)
	.align		4
.L_4:
        /*001c*/ 	.word	index@(_Z12BitonicMergePiii)
        /*0020*/ 	.word	0x00000015


	//----- nvinfo : EIATTR_FRAME_SIZE
	.align		4
.L_5:
        /*0024*/ 	.byte	0x04, 0x11
        /*0026*/ 	.short	(.L_7 - .L_6)
	.align		4
.L_6:
        /*0028*/ 	.word	index@(_Z12BitonicMergePiii)
        /*002c*/ 	.word	0x00000000


	//----- nvinfo : EIATTR_MIN_STACK_SIZE
	.align		4
.L_7:
        /*0030*/ 	.byte	0x04, 0x12
        /*0032*/ 	.short	(.L_9 - .L_8)
	.align		4
.L_8:
        /*0034*/ 	.word	index@(_Z12BitonicMergePiii)
        /*0038*/ 	.word	0x00000000


	//----- nvinfo : EIATTR_MIN_STACK_SIZE
	.align		4
.L_9:
        /*003c*/ 	.byte	0x04, 0x12
        /*003e*/ 	.short	(.L_11 - .L_10)
	.align		4
.L_10:
        /*0040*/ 	.word	index@(_Z13OddEvenBlocksPiii)
        /*0044*/ 	.word	0x00000000
.L_11:


//--------------------- .nv.compat                --------------------------
	.section	.nv.compat,"",@"SHT_CUDA_COMPAT_INFO"
	.align	4
        /*0000*/ 	.byte	0x02, 0x09, 0x00, 0x00, 0x02, 0x02, 0x01, 0x00, 0x02, 0x05, 0x05, 0x00, 0x03, 0x07, 0x01, 0x01
        /*0010*/ 	.byte	0x02, 0x03, 0x00, 0x00, 0x02, 0x06, 0x01, 0x00, 0x04, 0x0b, 0x08, 0x00, 0x09, 0x00, 0x00, 0x00
        /*0020*/ 	.byte	0x00, 0x00, 0x00, 0x00


//--------------------- .nv.info._Z12BitonicMergePiii --------------------------
	.section	.nv.info._Z12BitonicMergePiii,"",@"SHT_CUDA_INFO"
	.sectionflags	@""
	.align	4


	//----- nvinfo : EIATTR_CUDA_API_VERSION
	.align		4
        /*0000*/ 	.byte	0x04, 0x37
        /*0002*/ 	.short	(.L_13 - .L_12)
.L_12:
        /*0004*/ 	.word	0x00000082


	//----- nvinfo : EIATTR_KPARAM_INFO
	.align		4
.L_13:
        /*0008*/ 	.byte	0x04, 0x17
        /*000a*/ 	.short	(.L_15 - .L_14)
.L_14:
        /*000c*/ 	.word	0x00000000
        /*0010*/ 	.short	0x0002
        /*0012*/ 	.short	0x000c
        /*0014*/ 	.byte	0x00, 0xf0, 0x11, 0x00


	//----- nvinfo : EIATTR_KPARAM_INFO
	.align		4
.L_15:
        /*0018*/ 	.byte	0x04, 0x17
        /*001a*/ 	.short	(.L_17 - .L_16)
.L_16:
        /*001c*/ 	.word	0x00000000
        /*0020*/ 	.short	0x0001
        /*0022*/ 	.short	0x0008
        /*0024*/ 	.byte	0x00, 0xf0, 0x11, 0x00


	//----- nvinfo : EIATTR_KPARAM_INFO
	.align		4
.L_17:
        /*0028*/ 	.byte	0x04, 0x17
        /*002a*/ 	.short	(.L_19 - .L_18)
.L_18:
        /*002c*/ 	.word	0x00000000
        /*0030*/ 	.short	0x0000
        /*0032*/ 	.short	0x0000
        /*0034*/ 	.byte	0x00, 0xf5, 0x21, 0x00


	//----- nvinfo : EIATTR_SPARSE_MMA_MASK
	.align		4
.L_19:
        /*0038*/ 	.byte	0x03, 0x50
        /*003a*/ 	.short	0x0000


	//----- nvinfo : EIATTR_MAXREG_COUNT
	.align		4
        /*003c*/ 	.byte	0x03, 0x1b
        /*003e*/ 	.short	0x00ff


	//----- nvinfo : EIATTR_NUM_BARRIERS
	.align		4
        /*0040*/ 	.byte	0x02, 0x4c
        /*0042*/ 	.byte	0x01
	.zero		1


	//----- nvinfo : EIATTR_MERCURY_ISA_VERSION
	.align		4
        /*0044*/ 	.byte	0x03, 0x5f
        /*0046*/ 	.short	0x0101


	//----- nvinfo : EIATTR_VRC_CTA_INIT_COUNT
	.align		4
        /*0048*/ 	.byte	0x02, 0x4a
	.zero		1
	.zero		1


	//----- nvinfo : EIATTR_EXIT_INSTR_OFFSETS
	.align		4
        /*004c*/ 	.byte	0x04, 0x1c
        /*004e*/ 	.short	(.L_21 - .L_20)


	//   ....[0]....
.L_20:
        /*0050*/ 	.word	0x00000060


	//   ....[1]....
        /*0054*/ 	.word	0x000004d0


	//----- nvinfo : EIATTR_CRS_STACK_SIZE
	.align		4
.L_21:
        /*0058*/ 	.byte	0x04, 0x1e
        /*005a*/ 	.short	(.L_23 - .L_22)
.L_22:
        /*005c*/ 	.word	0x00000000


	//----- nvinfo : EIATTR_CBANK_PARAM_SIZE
	.align		4
.L_23:
        /*0060*/ 	.byte	0x03, 0x19
        /*0062*/ 	.short	0x0010


	//----- nvinfo : EIATTR_PARAM_CBANK
	.align		4
        /*0064*/ 	.byte	0x04, 0x0a
        /*0066*/ 	.short	(.L_25 - .L_24)
	.align		4
.L_24:
        /*0068*/ 	.word	index@(.nv.constant0._Z12BitonicMergePiii)
        /*006c*/ 	.short	0x0380
        /*006e*/ 	.short	0x0010


	//----- nvinfo : EIATTR_SW_WAR
	.align		4
.L_25:
        /*0070*/ 	.byte	0x04, 0x36
        /*0072*/ 	.short	(.L_27 - .L_26)
.L_26:
        /*0074*/ 	.word	0x00000008
.L_27:


//--------------------- .nv.info._Z13OddEvenBlocksPiii --------------------------
	.section	.nv.info._Z13OddEvenBlocksPiii,"",@"SHT_CUDA_INFO"
	.sectionflags	@""
	.align	4


	//----- nvinfo : EIATTR_CUDA_API_VERSION
	.align		4
        /*0000*/ 	.byte	0x04, 0x37
        /*0002*/ 	.short	(.L_29 - .L_28)
.L_28:
        /*0004*/ 	.word	0x00000082


	//----- nvinfo : EIATTR_KPARAM_INFO
	.align		4
.L_29:
        /*0008*/ 	.byte	0x04, 0x17
        /*000a*/ 	.short	(.L_31 - .L_30)
.L_30:
        /*000c*/ 	.word	0x00000000
        /*0010*/ 	.short	0x0002
        /*0012*/ 	.short	0x000c
        /*0014*/ 	.byte	0x00, 0xf0, 0x11, 0x00


	//----- nvinfo : EIATTR_KPARAM_INFO
	.align		4
.L_31:
        /*0018*/ 	.byte	0x04, 0x17
        /*001a*/ 	.short	(.L_33 - .L_32)
.L_32:
        /*001c*/ 	.word	0x00000000
        /*0020*/ 	.short	0x0001
        /*0022*/ 	.short	0x0008
        /*0024*/ 	.byte	0x00, 0xf0, 0x11, 0x00


	//----- nvinfo : EIATTR_KPARAM_INFO
	.align		4
.L_33:
        /*0028*/ 	.byte	0x04, 0x17
        /*002a*/ 	.short	(.L_35 - .L_34)
.L_34:
        /*002c*/ 	.word	0x00000000
        /*0030*/ 	.short	0x0000
        /*0032*/ 	.short	0x0000
        /*0034*/ 	.byte	0x00, 0xf5, 0x21, 0x00


	//----- nvinfo : EIATTR_SPARSE_MMA_MASK
	.align		4
.L_35:
        /*0038*/ 	.byte	0x03, 0x50
        /*003a*/ 	.short	0x0000


	//----- nvinfo : EIATTR_MAXREG_COUNT
	.align		4
        /*003c*/ 	.byte	0x03, 0x1b
        /*003e*/ 	.short	0x00ff


	//----- nvinfo : EIATTR_NUM_BARRIERS
	.align		4
        /*0040*/ 	.byte	0x02, 0x4c
        /*0042*/ 	.byte	0x01
	.zero		1


	//----- nvinfo : EIATTR_MERCURY_ISA_VERSION
	.align		4
        /*0044*/ 	.byte	0x03, 0x5f
        /*0046*/ 	.short	0x0101


	//----- nvinfo : EIATTR_VRC_CTA_INIT_COUNT
	.align		4
        /*0048*/ 	.byte	0x02, 0x4a
	.zero		1
	.zero		1


	//----- nvinfo : EIATTR_EXIT_INSTR_OFFSETS
	.align		4
        /*004c*/ 	.byte	0x04, 0x1c
        /*004e*/ 	.short	(.L_37 - .L_36)


	//   ....[0]....
.L_36:
        /*0050*/ 	.word	0x00000070


	//   ....[1]....
        /*0054*/ 	.word	0x00000860


	//----- nvinfo : EIATTR_CRS_STACK_SIZE
	.align		4
.L_37:
        /*0058*/ 	.byte	0x04, 0x1e
        /*005a*/ 	.short	(.L_39 - .L_38)
.L_38:
        /*005c*/ 	.word	0x00000000


	//----- nvinfo : EIATTR_CBANK_PARAM_SIZE
	.align		4
.L_39:
        /*0060*/ 	.byte	0x03, 0x19
        /*0062*/ 	.short	0x0010


	//----- nvinfo : EIATTR_PARAM_CBANK
	.align		4
        /*0064*/ 	.byte	0x04, 0x0a
        /*0066*/ 	.short	(.L_41 - .L_40)
	.align		4
.L_40:
        /*0068*/ 	.word	index@(.nv.constant0._Z13OddEvenBlocksPiii)
        /*006c*/ 	.short	0x0380
        /*006e*/ 	.short	0x0010


	//----- nvinfo : EIATTR_SW_WAR
	.align		4
.L_41:
        /*0070*/ 	.byte	0x04, 0x36
        /*0072*/ 	.short	(.L_43 - .L_42)
.L_42:
        /*0074*/ 	.word	0x00000008
.L_43:


//--------------------- .nv.callgraph             --------------------------
	.section	.nv.callgraph,"",@"SHT_CUDA_CALLGRAPH"
	.align	4
	.sectionentsize	8
	.align		4
        /*0000*/ 	.word	0x00000000
	.align		4
        /*0004*/ 	.word	0xffffffff
	.align		4
        /*0008*/ 	.word	0x00000000
	.align		4
        /*000c*/ 	.word	0xfffffffe
	.align		4
        /*0010*/ 	.word	0x00000000
	.align		4
        /*0014*/ 	.word	0xfffffffd
	.align		4
        /*0018*/ 	.word	0x00000000
	.align		4
        /*001c*/ 	.word	0xfffffffc


//--------------------- .text._Z12BitonicMergePiii --------------------------
	.section	.text._Z12BitonicMergePiii,"ax",@progbits
	.align	128
        .global         _Z12BitonicMergePiii
        .type           _Z12BitonicMergePiii,@function
        .size           _Z12BitonicMergePiii,(.L_x_29 - _Z12BitonicMergePiii)
        .other          _Z12BitonicMergePiii,@"STO_CUDA_ENTRY STV_DEFAULT"
_Z12BitonicMergePiii:
.text._Z12BitonicMergePiii:
[----:B------:R-:W-:Y:S08]  /*0000*/  LDC R1, c[0x0][0x37c] ;  /* 0x0000df00ff017b82 */ /* 0x000ff00000000800 */
[----:B------:R-:W0:Y:S08]  /*0010*/  S2UR UR4, SR_CTAID.X ;  /* 0x00000000000479c3 */ /* 0x000e300000002500 */
[----:B------:R-:W0:Y:S08]  /*0020*/  LDC R0, c[0x0][0x360] ;  /* 0x0000d800ff007b82 */ /* 0x000e300000000800 */
[----:B------:R-:W0:Y:S02]  /*0030*/  LDC.64 R2, c[0x0][0x388] ;  /* 0x0000e200ff027b82 */ /* 0x000e240000000a00 */
[----:B0-----:R-:W-:-:S05]  /*0040*/  IMAD R3, R0, UR4, R3 ;  /* 0x0000000400037c24 */ /* 0x001fca000f8e0203 */
[----:B------:R-:W-:-:S13]  /*0050*/  ISETP.GE.AND P0, PT, R3, R2, PT ;  /* 0x000000020300720c */ /* 0x000fda0003f06270 */
[----:B------:R-:W-:Y:S05]  /*0060*/  @P0 EXIT ;  /* 0x000000000000094d */ /* 0x000fea0003800000 */
[----:B------:R-:W0:Y:S01]  /*0070*/  S2R R5, SR_TID.X ;  /* 0x0000000000057919 */ /* 0x000e220000002100 */
[----:B------:R-:W1:Y:S01]  /*0080*/  S2UR UR5, SR_CgaCtaId ;  /* 0x00000000000579c3 */ /* 0x000e620000008800 */
[----:B------:R-:W-:Y:S01]  /*0090*/  SHF.R.U32.HI R4, RZ, 0x1, R0 ;  /* 0x00000001ff047819 */ /* 0x000fe20000011600 */
[----:B------:R-:W-:Y:S01]  /*00a0*/  UMOV UR4, 0x400 ;  /* 0x0000040000047882 */ /* 0x000fe20000000000 */
[----:B------:R-:W-:Y:S01]  /*00b0*/  IMAD.MOV.U32 R6, RZ, RZ, R3 ;  /* 0x000000ffff067224 */ /* 0x000fe200078e0003 */
[----:B------:R-:W2:Y:S04]  /*00c0*/  LDCU.64 UR6, c[0x0][0x358] ;  /* 0x00006b00ff0677ac */ /* 0x000ea80008000a00 */
[----:B------:R-:W3:Y:S01]  /*00d0*/  LDC R9, c[0x0][0x370] ;  /* 0x0000dc00ff097b82 */ /* 0x000ee20000000800 */
[----:B-1----:R-:W-:Y:S01]  /*00e0*/  ULEA UR4, UR5, UR4, 0x18 ;  /* 0x0000000405047291 */ /* 0x002fe2000f8ec0ff */
[----:B0-----:R-:W-:Y:S01]  /*00f0*/  LOP3.LUT R7, RZ, R5, RZ, 0x33, !PT ;  /* 0x00000005ff077212 */ /* 0x001fe200078e33ff */
[----:B---3--:R-:W-:Y:S01]  /*0100*/  IMAD R9, R0, R9, RZ ;  /* 0x0000000900097224 */ /* 0x008fe200078e02ff */
[----:B------:R-:W-:-:S02]  /*0110*/  ISETP.GE.U32.AND P0, PT, R5, R4, PT ;  /* 0x000000040500720c */ /* 0x000fc40003f06070 */
[-C--:B------:R-:W-:Y:S02]  /*0120*/  IADD3 R2, PT, PT, R4, R0.reuse, R7 ;  /* 0x0000000004027210 */ /* 0x080fe40007ffe007 */
[C---:B------:R-:W-:Y:S02]  /*0130*/  ISETP.LT.U32.AND P0, PT, R5.reuse, R0, P0 ;  /* 0x000000000500720c */ /* 0x040fe40000701070 */
[----:B------:R-:W-:Y:S02]  /*0140*/  LEA R7, R5, UR4, 0x2 ;  /* 0x0000000405077c11 */ /* 0x000fe4000f8e10ff */
[----:B--2---:R-:W-:-:S09]  /*0150*/  LEA R8, R2, UR4, 0x2 ;  /* 0x0000000402087c11 */ /* 0x004fd2000f8e10ff */
.L_x_8:
[----:B0-----:R-:W0:Y:S01]  /*0160*/  LDCU UR5, c[0x0][0x388] ;  /* 0x00007100ff0577ac */ /* 0x001e220008000800 */
[----:B-12---:R-:W1:Y:S01]  /*0170*/  LDC.64 R2, c[0x0][0x380] ;  /* 0x0000e000ff027b82 */ /* 0x006e620000000a00 */
[----:B------:R-:W-:Y:S01]  /*0180*/  BSSY.RECONVERGENT B0, `(.L_x_0) ;  /* 0x0000014000007945 */ /* 0x000fe20003800200 */
[----:B0-----:R-:W-:-:S05]  /*0190*/  VIADDMNMX R11, R6, R0, UR5, PT ;  /* 0x00000005060b7e46 */ /* 0x001fca000b800100 */
[--C-:B------:R-:W-:Y:S02]  /*01a0*/  IMAD.IADD R14, R11, 0x1, -R6.reuse ;  /* 0x000000010b0e7824 */ /* 0x100fe400078e0a06 */
[--C-:B------:R-:W-:Y:S02]  /*01b0*/  IMAD.IADD R11, R5, 0x1, R6.reuse ;  /* 0x00000001050b7824 */ /* 0x100fe400078e0206 */
[----:B------:R-:W-:Y:S01]  /*01c0*/  IMAD.IADD R6, R9, 0x1, R6 ;  /* 0x0000000109067824 */ /* 0x000fe200078e0206 */
[----:B------:R-:W-:Y:S01]  /*01d0*/  ISETP.GE.AND P2, PT, R5, R14, PT ;  /* 0x0000000e0500720c */ /* 0x000fe20003f46270 */
[----:B-1----:R-:W-:-:S03]  /*01e0*/  IMAD.WIDE R2, R11, 0x4, R2 ;  /* 0x000000040b027825 */ /* 0x002fc600078e0202 */
[----:B------:R-:W-:Y:S02]  /*01f0*/  ISETP.GE.U32.OR P3, PT, R5, R4, P2 ;  /* 0x000000040500720c */ /* 0x000fe40001766470 */
[----:B------:R-:W-:-:S11]  /*0200*/  ISETP.GE.AND P1, PT, R6, UR5, PT ;  /* 0x0000000506007c0c */ /* 0x000fd6000bf26270 */
[----:B------:R-:W-:Y:S05]  /*0210*/  @P3 BRA `(.L_x_1) ;  /* 0x00000000000c3947 */ /* 0x000fea0003800000 */
[----:B------:R-:W2:Y:S04]  /*0220*/  LDG.E R10, desc[UR6][R2.64] ;  /* 0x00000006020a7981 */ /* 0x000ea8000c1e1900 */
[----:B--2---:R0:W-:Y:S01]  /*0230*/  STS [R7], R10 ;  /* 0x0000000a07007388 */ /* 0x0041e20000000800 */
[----:B------:R-:W-:Y:S05]  /*0240*/  BRA `(.L_x_2) ;  /* 0x00000000001c7947 */ /* 0x000fea0003800000 */
.L_x_1:
[----:B------:R-:W-:Y:S05]  /*0250*/  @P2 BRA `(.L_x_3) ;  /* 0x00000000000c2947 */ /* 0x000fea0003800000 */
[----:B------:R-:W2:Y:S04]  /*0260*/  LDG.E R11, desc[UR6][R2.64] ;  /* 0x00000006020b7981 */ /* 0x000ea8000c1e1900 */
[----:B--2---:R2:W-:Y:S01]  /*0270*/  STS [R8], R11 ;  /* 0x0000000b08007388 */ /* 0x0045e20000000800 */
[----:B------:R-:W-:Y:S05]  /*0280*/  BRA `(.L_x_2) ;  /* 0x00000000000c7947 */ /* 0x000fea0003800000 */
.L_x_3:
[----:B------:R-:W-:-:S05]  /*0290*/  IMAD.MOV.U32 R10, RZ, RZ, 0x7fffffff ;  /* 0x7fffffffff0a7424 */ /* 0x000fca00078e00ff */
[----:B------:R1:W-:Y:S04]  /*02a0*/  @P0 STS [R8], R10 ;  /* 0x0000000a08000388 */ /* 0x0003e80000000800 */
[----:B------:R1:W-:Y:S02]  /*02b0*/  @!P0 STS [R7], R10 ;  /* 0x0000000a07008388 */ /* 0x0003e40000000800 */
.L_x_2:
[----:B------:R-:W-:Y:S05]  /*02c0*/  BSYNC.RECONVERGENT B0 ;  /* 0x0000000000007941 */ /* 0x000fea0003800200 */
.L_x_0:
[----:B------:R-:W-:Y:S01]  /*02d0*/  BAR.SYNC.DEFER_BLOCKING 0x0 ;  /* 0x0000000000007b1d */ /* 0x000fe20000010000 */
[----:B------:R-:W-:-:S13]  /*02e0*/  ISETP.GE.U32.AND P2, PT, R0, 0x2, PT ;  /* 0x000000020000780c */ /* 0x000fda0003f46070 */
[----:B------:R-:W-:Y:S05]  /*02f0*/  @!P2 BRA `(.L_x_4) ;  /* 0x000000000058a947 */ /* 0x000fea0003800000 */
[----:B01----:R-:W-:Y:S02]  /*0300*/  IMAD.MOV.U32 R10, RZ, RZ, RZ ;  /* 0x000000ffff0a7224 */ /* 0x003fe400078e00ff */
[----:B--2---:R-:W-:Y:S02]  /*0310*/  IMAD.MOV.U32 R11, RZ, RZ, R5 ;  /* 0x000000ffff0b7224 */ /* 0x004fe400078e0005 */
[----:B------:R-:W-:-:S07]  /*0320*/  IMAD.MOV.U32 R12, RZ, RZ, R4 ;  /* 0x000000ffff0c7224 */ /* 0x000fce00078e0004 */
.L_x_7:
[----:B------:R-:W-:-:S13]  /*0330*/  ISETP.GE.AND P2, PT, R11, R12, PT ;  /* 0x0000000c0b00720c */ /* 0x000fda0003f46270 */
[----:B0-----:R-:W-:Y:S05]  /*0340*/  @!P2 BRA `(.L_x_5) ;  /* 0x000000000030a947 */ /* 0x001fea0003800000 */
[----:B------:R-:W-:-:S04]  /*0350*/  IADD3 R13, PT, PT, R11, R10, -R12 ;  /* 0x0000000a0b0d7210 */ /* 0x000fc80007ffe80c */
[----:B------:R-:W-:-:S05]  /*0360*/  LEA R13, R13, UR4, 0x2 ;  /* 0x000000040d0d7c11 */ /* 0x000fca000f8e10ff */
[----:B------:R-:W-:Y:S01]  /*0370*/  IMAD R16, R12, 0x4, R13 ;  /* 0x000000040c107824 */ /* 0x000fe200078e020d */
[----:B------:R-:W-:Y:S01]  /*0380*/  LDS R15, [R13] ;  /* 0x000000000d0f7984 */ /* 0x000fe20000000800 */
[----:B------:R-:W-:-:S03]  /*0390*/  SHF.R.U32.HI R12, RZ, 0x1, R12 ;  /* 0x00000001ff0c7819 */ /* 0x000fc6000001160c */
[----:B------:R-:W0:Y:S02]  /*03a0*/  LDS R18, [R16] ;  /* 0x0000000010127984 */ /* 0x000e240000000800 */
[--C-:B------:R-:W-:Y:S02]  /*03b0*/  IMAD.IADD R11, R11, 0x1, -R12.reuse ;  /* 0x000000010b0b7824 */ /* 0x100fe400078e0a0c */
[----:B------:R-:W-:Y:S01]  /*03c0*/  IMAD.IADD R10, R10, 0x1, R12 ;  /* 0x000000010a0a7824 */ /* 0x000fe200078e020c */
[----:B0-----:R-:W-:-:S13]  /*03d0*/  ISETP.GT.AND P2, PT, R15, R18, PT ;  /* 0x000000120f00720c */ /* 0x001fda0003f44270 */
[----:B------:R0:W-:Y:S04]  /*03e0*/  @P2 STS [R13], R18 ;  /* 0x000000120d002388 */ /* 0x0001e80000000800 */
[----:B------:R0:W-:Y:S01]  /*03f0*/  @P2 STS [R16], R15 ;  /* 0x0000000f10002388 */ /* 0x0001e20000000800 */
[----:B------:R-:W-:Y:S05]  /*0400*/  BRA `(.L_x_6) ;  /* 0x0000000000047947 */ /* 0x000fea0003800000 */
.L_x_5:
[----:B------:R-:W-:-:S07]  /*0410*/  SHF.R.U32.HI R12, RZ, 0x1, R12 ;  /* 0x00000001ff0c7819 */ /* 0x000fce000001160c */
.L_x_6:
[----:B------:R-:W-:Y:S01]  /*0420*/  ISETP.NE.AND P2, PT, R12, RZ, PT ;  /* 0x000000ff0c00720c */ /* 0x000fe20003f45270 */
[----:B------:R-:W-:Y:S05]  /*0430*/  WARPSYNC.ALL ;  /* 0x0000000000007948 */ /* 0x000fea0003800000 */
[----:B------:R-:W-:Y:S07]  /*0440*/  BAR.SYNC.DEFER_BLOCKING 0x0 ;  /* 0x0000000000007b1d */ /* 0x000fee0000010000 */
[----:B------:R-:W-:Y:S05]  /*0450*/  @P2 BRA `(.L_x_7) ;  /* 0xfffffffc00b42947 */ /* 0x000fea000383ffff */
.L_x_4:
[----:B------:R-:W-:Y:S05]  /*0460*/  WARPSYNC.ALL ;  /* 0x0000000000007948 */ /* 0x000fea0003800000 */
[----:B------:R-:W-:Y:S01]  /*0470*/  BAR.SYNC.DEFER_BLOCKING 0x0 ;  /* 0x0000000000007b1d */ /* 0x000fe20000010000 */
[----:B------:R-:W-:-:S13]  /*0480*/  ISETP.GE.AND P2, PT, R5, R14, PT ;  /* 0x0000000e0500720c */ /* 0x000fda0003f46270 */
[----:B--2---:R-:W2:Y:S04]  /*0490*/  @!P2 LDS R11, [R7] ;  /* 0x00000000070ba984 */ /* 0x004ea80000000800 */
[----:B--2---:R2:W-:Y:S01]  /*04a0*/  @!P2 STG.E desc[UR6][R2.64], R11 ;  /* 0x0000000b0200a986 */ /* 0x0045e2000c101906 */
[----:B------:R-:W-:Y:S06]  /*04b0*/  BAR.SYNC.DEFER_BLOCKING 0x0 ;  /* 0x0000000000007b1d */ /* 0x000fec0000010000 */
[----:B------:R-:W-:Y:S05]  /*04c0*/  @!P1 BRA `(.L_x_8) ;  /* 0xfffffffc00249947 */ /* 0x000fea000383ffff */
[----:B------:R-:W-:Y:S05]  /*04d0*/  EXIT ;  /* 0x000000000000794d */ /* 0x000fea0003800000 */
.L_x_9:
[----:B------:R-:W-:-:S00]  /*04e0*/  BRA `(.L_x_9) ;  /* 0xfffffffc00fc7947 */ /* 0x000fc0000383ffff */
[----:B------:R-:W-:-:S00]  /*04f0*/  NOP ;  /* 0x0000000000007918 */ /* 0x000fc00000000000 */
        /* <DEDUP_REMOVED lines=8> */
.L_x_29:


//--------------------- .text._Z13OddEvenBlocksPiii --------------------------
	.section	.text._Z13OddEvenBlocksPiii,"ax",@progbits
	.align	128
        .global         _Z13OddEvenBlocksPiii
        .type           _Z13OddEvenBlocksPiii,@function
        .size           _Z13OddEvenBlocksPiii,(.L_x_30 - _Z13OddEvenBlocksPiii)
        .other          _Z13OddEvenBlocksPiii,@"STO_CUDA_ENTRY STV_DEFAULT"
_Z13OddEvenBlocksPiii:
.text._Z13OddEvenBlocksPiii:
[----:B------:R-:W-:Y:S01]  /*0000*/  LDC R1, c[0x0][0x37c] ;  /* 0x0000df00ff017b82 */ /* 0x000fe20000000800 */
[----:B------:R-:W0:Y:S07]  /*0010*/  S2R R0, SR_CTAID.X ;  /* 0x0000000000007919 */ /* 0x000e2e0000002500 */
[----:B------:R-:W0:Y:S01]  /*0020*/  LDC.64 R4, c[0x0][0x388] ;  /* 0x0000e200ff047b82 */ /* 0x000e220000000a00 */
[----:B------:R-:W1:Y:S01]  /*0030*/  LDCU UR4, c[0x0][0x370] ;  /* 0x00006e00ff0477ac */ /* 0x000e620008000800 */
[----:B------:R-:W0:Y:S02]  /*0040*/  LDCU UR7, c[0x0][0x360] ;  /* 0x00006c00ff0777ac */ /* 0x000e240008000800 */
[----:B0-----:R-:W-:-:S05]  /*0050*/  IMAD R5, R0, UR7, R5 ;  /* 0x0000000700057c24 */ /* 0x001fca000f8e0205 */
[----:B------:R-:W-:-:S13]  /*0060*/  ISETP.GE.AND P0, PT, R5, R4, PT ;  /* 0x000000040500720c */ /* 0x000fda0003f06270 */
[----:B-1----:R-:W-:Y:S05]  /*0070*/  @P0 EXIT ;  /* 0x000000000000094d */ /* 0x002fea0003800000 */
[----:B------:R-:W0:Y:S01]  /*0080*/  S2R R0, SR_TID.X ;  /* 0x0000000000007919 */ /* 0x000e220000002100 */
[----:B------:R-:W1:Y:S01]  /*0090*/  S2UR UR6, SR_CgaCtaId ;  /* 0x00000000000679c3 */ /* 0x000e620000008800 */
[----:B------:R-:W-:Y:S01]  /*00a0*/  UMOV UR5, 0x400 ;  /* 0x0000040000057882 */ /* 0x000fe20000000000 */
[----:B------:R-:W-:Y:S01]  /*00b0*/  VIADD R4, R5, UR7 ;  /* 0x0000000705047c36 */ /* 0x000fe20008000000 */
[----:B------:R-:W2:Y:S01]  /*00c0*/  LDCU.64 UR8, c[0x0][0x358] ;  /* 0x00006b00ff0877ac */ /* 0x000ea20008000a00 */
[----:B------:R-:W-:Y:S02]  /*00d0*/  IMAD.MOV.U32 R6, RZ, RZ, RZ ;  /* 0x000000ffff067224 */ /* 0x000fe400078e00ff */
[----:B------:R-:W-:Y:S01]  /*00e0*/  IMAD.MOV.U32 R7, RZ, RZ, R5 ;  /* 0x000000ffff077224 */ /* 0x000fe200078e0005 */
[----:B------:R-:W-:Y:S02]  /*00f0*/  UIMAD UR4, UR4, UR7, URZ ;  /* 0x00000007040472a4 */ /* 0x000fe4000f8e02ff */
[----:B-1----:R-:W-:Y:S01]  /*0100*/  ULEA UR5, UR6, UR5, 0x18 ;  /* 0x0000000506057291 */ /* 0x002fe2000f8ec0ff */
[C---:B0-----:R-:W-:Y:S01]  /*0110*/  VIADD R8, R0.reuse, 0x1 ;  /* 0x0000000100087836 */ /* 0x041fe20000000000 */
[----:B------:R-:W-:-:S04]  /*0120*/  LOP3.LUT R14, R0, 0x1, RZ, 0xc0, !PT ;  /* 0x00000001000e7812 */ /* 0x000fc800078ec0ff */
[----:B--2---:R-:W-:-:S07]  /*0130*/  LEA R9, R0, UR5, 0x2 ;  /* 0x0000000500097c11 */ /* 0x004fce000f8e10ff */
.L_x_27:
[----:B0-----:R-:W0:Y:S01]  /*0140*/  LDC R16, c[0x0][0x388] ;  /* 0x0000e200ff107b82 */ /* 0x001e220000000800 */
[----:B------:R-:W-:Y:S02]  /*0150*/  IMAD.IADD R13, R0, 0x1, R7 ;  /* 0x00000001000d7824 */ /* 0x000fe400078e0207 */
[----:B-123--:R-:W-:-:S05]  /*0160*/  IMAD.MOV.U32 R12, RZ, RZ, 0x7fffffff ;  /* 0x7fffffffff0c7424 */ /* 0x00efca00078e00ff */
[----:B----4-:R-:W1:Y:S01]  /*0170*/  LDC.64 R2, c[0x0][0x380] ;  /* 0x0000e000ff027b82 */ /* 0x010e620000000a00 */
[----:B0-----:R-:W-:-:S05]  /*0180*/  VIADDMNMX R10, R7, UR7, R16, PT ;  /* 0x00000007070a7c46 */ /* 0x001fca000b800110 */
[----:B------:R-:W-:Y:S02]  /*0190*/  IMAD.IADD R11, R10, 0x1, -R7 ;  /* 0x000000010a0b7824 */ /* 0x000fe400078e0a07 */
[----:B-1----:R-:W-:-:S03]  /*01a0*/  IMAD.WIDE R2, R13, 0x4, R2 ;  /* 0x000000040d027825 */ /* 0x002fc600078e0202 */
[----:B------:R-:W-:-:S13]  /*01b0*/  ISETP.GE.AND P0, PT, R0, R11, PT ;  /* 0x0000000b0000720c */ /* 0x000fda0003f06270 */
[----:B------:R-:W2:Y:S01]  /*01c0*/  @!P0 LDG.E R12, desc[UR8][R2.64] ;  /* 0x00000008020c8981 */ /* 0x000ea2000c1e1900 */
[----:B------:R-:W-:Y:S01]  /*01d0*/  ISETP.GE.AND P0, PT, R11, 0x1, PT ;  /* 0x000000010b00780c */ /* 0x000fe20003f06270 */
[----:B------:R-:W-:Y:S02]  /*01e0*/  VIADD R7, R7, UR4 ;  /* 0x0000000407077c36 */ /* 0x000fe40008000000 */
[----:B------:R-:W-:-:S03]  /*01f0*/  IMAD R10, R6, UR4, R4 ;  /* 0x00000004060a7c24 */ /* 0x000fc6000f8e0204 */
[-C--:B------:R-:W-:Y:S02]  /*0200*/  ISETP.GE.AND P1, PT, R7, R16.reuse, PT ;  /* 0x000000100700720c */ /* 0x080fe40003f26270 */
[----:B------:R-:W-:Y:S01]  /*0210*/  VIMNMX R10, PT, PT, R10, R16, PT ;  /* 0x000000100a0a7248 */ /* 0x000fe20003fe0100 */
[----:B--2---:R0:W-:Y:S01]  /*0220*/  STS [R9], R12 ;  /* 0x0000000c09007388 */ /* 0x0041e20000000800 */
[----:B------:R-:W-:Y:S06]  /*0230*/  BAR.SYNC.DEFER_BLOCKING 0x0 ;  /* 0x0000000000007b1d */ /* 0x000fec0000010000 */
[----:B------:R-:W-:Y:S05]  /*0240*/  @!P0 BRA `(.L_x_10) ;  /* 0x00000004006c8947 */ /* 0x000fea0003800000 */
[----:B------:R-:W-:-:S04]  /*0250*/  IMAD R13, R6, UR4, R5 ;  /* 0x00000004060d7c24 */ /* 0x000fc8000f8e0205 */
[----:B0-----:R-:W-:Y:S02]  /*0260*/  IMAD.IADD R12, R13, 0x1, -R10 ;  /* 0x000000010d0c7824 */ /* 0x001fe400078e0a0a */
[----:B------:R-:W-:Y:S02]  /*0270*/  IMAD.IADD R10, R10, 0x1, -R13 ;  /* 0x000000010a0a7824 */ /* 0x000fe400078e0a0d */
[----:B------:R-:W-:Y:S01]  /*0280*/  IMAD.MOV.U32 R13, RZ, RZ, RZ ;  /* 0x000000ffff0d7224 */ /* 0x000fe200078e00ff */
[----:B------:R-:W-:Y:S02]  /*0290*/  ISETP.GT.U32.AND P0, PT, R12, -0x4, PT ;  /* 0xfffffffc0c00780c */ /* 0x000fe40003f04070 */
[----:B------:R-:W-:-:S11]  /*02a0*/  LOP3.LUT R15, R10, 0x3, RZ, 0xc0, !PT ;  /* 0x000000030a0f7812 */ /* 0x000fd600078ec0ff */
[----:B------:R-:W-:Y:S05]  /*02b0*/  @P0 BRA `(.L_x_11) ;  /* 0x0000000000b00947 */ /* 0x000fea0003800000 */
[----:B------:R-:W-:Y:S02]  /*02c0*/  ISETP.GE.AND P0, PT, R8, R11, PT ;  /* 0x0000000b0800720c */ /* 0x000fe40003f06270 */
[----:B------:R-:W-:Y:S02]  /*02d0*/  LOP3.LUT R13, R10, 0xfffffffc, RZ, 0xc0, !PT ;  /* 0xfffffffc0a0d7812 */ /* 0x000fe400078ec0ff */
[C---:B------:R-:W-:Y:S02]  /*02e0*/  ISETP.NE.OR P2, PT, R14.reuse, RZ, P0 ;  /* 0x000000ff0e00720c */ /* 0x040fe40000745670 */
[----:B------:R-:W-:Y:S01]  /*02f0*/  ISETP.EQ.OR P0, PT, R14, RZ, P0 ;  /* 0x000000ff0e00720c */ /* 0x000fe20000702670 */
[----:B------:R-:W-:-:S12]  /*0300*/  IMAD.MOV R16, RZ, RZ, -R13 ;  /* 0x000000ffff107224 */ /* 0x000fd800078e0a0d */
.L_x_20:
[----:B------:R-:W-:Y:S04]  /*0310*/  BSSY.RECONVERGENT B0, `(.L_x_12) ;  /* 0x0000007000007945 */ /* 0x000fe80003800200 */
[----:B0123--:R-:W-:Y:S05]  /*0320*/  @P2 BRA `(.L_x_13) ;  /* 0x0000000000142947 */ /* 0x00ffea0003800000 */
[----:B------:R-:W-:Y:S04]  /*0330*/  LDS R10, [R9] ;  /* 0x00000000090a7984 */ /* 0x000fe80000000800 */
[----:B------:R-:W0:Y:S02]  /*0340*/  LDS R12, [R9+0x4] ;  /* 0x00000400090c7984 */ /* 0x000e240000000800 */
[----:B0-----:R-:W-:-:S13]  /*0350*/  ISETP.GT.AND P3, PT, R10, R12, PT ;  /* 0x0000000c0a00720c */ /* 0x001fda0003f64270 */
[----:B------:R0:W-:Y:S04]  /*0360*/  @P3 STS [R9], R12 ;  /* 0x0000000c09003388 */ /* 0x0001e80000000800 */
[----:B------:R0:W-:Y:S02]  /*0370*/  @P3 STS [R9+0x4], R10 ;  /* 0x0000040a09003388 */ /* 0x0001e40000000800 */
.L_x_13:
[----:B------:R-:W-:Y:S05]  /*0380*/  BSYNC.RECONVERGENT B0 ;  /* 0x0000000000007941 */ /* 0x000fea0003800200 */
.L_x_12:
[----:B------:R-:W-:Y:S06]  /*0390*/  BAR.SYNC.DEFER_BLOCKING 0x0 ;  /* 0x0000000000007b1d */ /* 0x000fec0000010000 */
[----:B------:R-:W-:Y:S04]  /*03a0*/  BSSY.RECONVERGENT B0, `(.L_x_14) ;  /* 0x0000007000007945 */ /* 0x000fe80003800200 */
[----:B------:R-:W-:Y:S05]  /*03b0*/  @P0 BRA `(.L_x_15) ;  /* 0x0000000000140947 */ /* 0x000fea0003800000 */
[----:B0-----:R-:W-:Y:S04]  /*03c0*/  LDS R10, [R9] ;  /* 0x00000000090a7984 */ /* 0x001fe80000000800 */
[----:B------:R-:W0:Y:S02]  /*03d0*/  LDS R12, [R9+0x4] ;  /* 0x00000400090c7984 */ /* 0x000e240000000800 */
[----:B0-----:R-:W-:-:S13]  /*03e0*/  ISETP.GT.AND P3, PT, R10, R12, PT ;  /* 0x0000000c0a00720c */ /* 0x001fda0003f64270 */
[----:B------:R1:W-:Y:S04]  /*03f0*/  @P3 STS [R9], R12 ;  /* 0x0000000c09003388 */ /* 0x0003e80000000800 */
[----:B------:R1:W-:Y:S02]  /*0400*/  @P3 STS [R9+0x4], R10 ;  /* 0x0000040a09003388 */ /* 0x0003e40000000800 */
.L_x_15:
[----:B------:R-:W-:Y:S05]  /*0410*/  BSYNC.RECONVERGENT B0 ;  /* 0x0000000000007941 */ /* 0x000fea0003800200 */
.L_x_14:
[----:B------:R-:W-:Y:S06]  /*0420*/  BAR.SYNC.DEFER_BLOCKING 0x0 ;  /* 0x0000000000007b1d */ /* 0x000fec0000010000 */
[----:B------:R-:W-:Y:S04]  /*0430*/  BSSY.RECONVERGENT B0, `(.L_x_16) ;  /* 0x0000007000007945 */ /* 0x000fe80003800200 */
[----:B------:R-:W-:Y:S05]  /*0440*/  @P2 BRA `(.L_x_17) ;  /* 0x0000000000142947 */ /* 0x000fea0003800000 */
[----:B01----:R-:W-:Y:S04]  /*0450*/  LDS R10, [R9] ;  /* 0x00000000090a7984 */ /* 0x003fe80000000800 */
[----:B------:R-:W0:Y:S02]  /*0460*/  LDS R12, [R9+0x4] ;  /* 0x00000400090c7984 */ /* 0x000e240000000800 */
[----:B0-----:R-:W-:-:S13]  /*0470*/  ISETP.GT.AND P3, PT, R10, R12, PT ;  /* 0x0000000c0a00720c */ /* 0x001fda0003f64270 */
[----:B------:R2:W-:Y:S04]  /*0480*/  @P3 STS [R9], R12 ;  /* 0x0000000c09003388 */ /* 0x0005e80000000800 */
[----:B------:R2:W-:Y:S02]  /*0490*/  @P3 STS [R9+0x4], R10 ;  /* 0x0000040a09003388 */ /* 0x0005e40000000800 */
.L_x_17:
[----:B------:R-:W-:Y:S05]  /*04a0*/  BSYNC.RECONVERGENT B0 ;  /* 0x0000000000007941 */ /* 0x000fea0003800200 */
.L_x_16:
[----:B------:R-:W-:Y:S01]  /*04b0*/  VIADD R16, R16, 0x4 ;  /* 0x0000000410107836 */ /* 0x000fe20000000000 */
[----:B------:R-:W-:Y:S04]  /*04c0*/  BAR.SYNC.DEFER_BLOCKING 0x0 ;  /* 0x0000000000007b1d */ /* 0x000fe80000010000 */
[----:B------:R-:W-:Y:S02]  /*04d0*/  ISETP.NE.AND P4, PT, R16, RZ, PT ;  /* 0x000000ff1000720c */ /* 0x000fe40003f85270 */
[----:B------:R-:W-:Y:S04]  /*04e0*/  BSSY.RECONVERGENT B0, `(.L_x_18) ;  /* 0x0000007000007945 */ /* 0x000fe80003800200 */
[----:B------:R-:W-:Y:S07]  /*04f0*/  @P0 BRA `(.L_x_19) ;  /* 0x0000000000140947 */ /* 0x000fee0003800000 */
[----:B012---:R-:W-:Y:S04]  /*0500*/  LDS R10, [R9] ;  /* 0x00000000090a7984 */ /* 0x007fe80000000800 */
[----:B------:R-:W0:Y:S02]  /*0510*/  LDS R12, [R9+0x4] ;  /* 0x00000400090c7984 */ /* 0x000e240000000800 */
[----:B0-----:R-:W-:-:S13]  /*0520*/  ISETP.GT.AND P3, PT, R10, R12, PT ;  /* 0x0000000c0a00720c */ /* 0x001fda0003f64270 */
[----:B------:R3:W-:Y:S04]  /*0530*/  @P3 STS [R9], R12 ;  /* 0x0000000c09003388 */ /* 0x0007e80000000800 */
[----:B------:R3:W-:Y:S02]  /*0540*/  @P3 STS [R9+0x4], R10 ;  /* 0x0000040a09003388 */ /* 0x0007e40000000800 */
.L_x_19:
[----:B------:R-:W-:Y:S05]  /*0550*/  BSYNC.RECONVERGENT B0 ;  /* 0x0000000000007941 */ /* 0x000fea0003800200 */
.L_x_18:
[----:B------:R-:W-:Y:S06]  /*0560*/  BAR.SYNC.DEFER_BLOCKING 0x0 ;  /* 0x0000000000007b1d */ /* 0x000fec0000010000 */
[----:B------:R-:W-:Y:S05]  /*0570*/  @P4 BRA `(.L_x_20) ;  /* 0xfffffffc00644947 */ /* 0x000fea000383ffff */
.L_x_11:
[----:B------:R-:W-:-:S13]  /*0580*/  ISETP.NE.AND P0, PT, R15, RZ, PT ;  /* 0x000000ff0f00720c */ /* 0x000fda0003f05270 */
[----:B------:R-:W-:Y:S05]  /*0590*/  @!P0 BRA `(.L_x_10) ;  /* 0x0000000000988947 */ /* 0x000fea0003800000 */
[----:B0123--:R-:W-:Y:S01]  /*05a0*/  IMAD.IADD R10, R0, 0x1, R13 ;  /* 0x00000001000a7824 */ /* 0x00ffe200078e020d */
[----:B------:R-:W-:Y:S01]  /*05b0*/  ISETP.GE.AND P0, PT, R8, R11, PT ;  /* 0x0000000b0800720c */ /* 0x000fe20003f06270 */
[----:B------:R-:W-:Y:S03]  /*05c0*/  BSSY.RECONVERGENT B0, `(.L_x_21) ;  /* 0x0000009000007945 */ /* 0x000fe60003800200 */
[----:B------:R-:W-:-:S04]  /*05d0*/  LOP3.LUT R10, R10, 0x1, RZ, 0xc0, !PT ;  /* 0x000000010a0a7812 */ /* 0x000fc800078ec0ff */
[----:B------:R-:W-:-:S13]  /*05e0*/  ISETP.EQ.U32.OR P2, PT, R10, 0x1, P0 ;  /* 0x000000010a00780c */ /* 0x000fda0000742470 */
[----:B------:R-:W-:Y:S05]  /*05f0*/  @P2 BRA `(.L_x_22) ;  /* 0x0000000000142947 */ /* 0x000fea0003800000 */
[----:B------:R-:W-:Y:S04]  /*0600*/  LDS R10, [R9] ;  /* 0x00000000090a7984 */ /* 0x000fe80000000800 */
[----:B------:R-:W0:Y:S02]  /*0610*/  LDS R12, [R9+0x4] ;  /* 0x00000400090c7984 */ /* 0x000e240000000800 */
[----:B0-----:R-:W-:-:S13]  /*0620*/  ISETP.GT.AND P3, PT, R10, R12, PT ;  /* 0x0000000c0a00720c */ /* 0x001fda0003f64270 */
[----:B------:R0:W-:Y:S04]  /*0630*/  @P3 STS [R9], R12 ;  /* 0x0000000c09003388 */ /* 0x0001e80000000800 */
[----:B------:R0:W-:Y:S02]  /*0640*/  @P3 STS [R9+0x4], R10 ;  /* 0x0000040a09003388 */ /* 0x0001e40000000800 */
.L_x_22:
[----:B------:R-:W-:Y:S05]  /*0650*/  BSYNC.RECONVERGENT B0 ;  /* 0x0000000000007941 */ /* 0x000fea0003800200 */
.L_x_21:
[----:B------:R-:W-:Y:S01]  /*0660*/  BAR.SYNC.DEFER_BLOCKING 0x0 ;  /* 0x0000000000007b1d */ /* 0x000fe20000010000 */
[----:B------:R-:W-:-:S13]  /*0670*/  ISETP.NE.AND P3, PT, R15, 0x1, PT ;  /* 0x000000010f00780c */ /* 0x000fda0003f65270 */
[----:B------:R-:W-:Y:S05]  /*0680*/  @!P3 BRA `(.L_x_10) ;  /* 0x00000000005cb947 */ /* 0x000fea0003800000 */
[----:B------:R-:W-:Y:S01]  /*0690*/  IMAD.IADD R13, R13, 0x1, -R0 ;  /* 0x000000010d0d7824 */ /* 0x000fe200078e0a00 */
[----:B------:R-:W-:Y:S04]  /*06a0*/  BSSY.RECONVERGENT B0, `(.L_x_23) ;  /* 0x0000009000007945 */ /* 0x000fe80003800200 */
[----:B------:R-:W-:-:S04]  /*06b0*/  LOP3.LUT R13, R13, 0x1, RZ, 0xc0, !PT ;  /* 0x000000010d0d7812 */ /* 0x000fc800078ec0ff */
[----:B------:R-:W-:-:S13]  /*06c0*/  ISETP.NE.U32.OR P0, PT, R13, 0x1, P0 ;  /* 0x000000010d00780c */ /* 0x000fda0000705470 */
[----:B------:R-:W-:Y:S05]  /*06d0*/  @P0 BRA `(.L_x_24) ;  /* 0x0000000000140947 */ /* 0x000fea0003800000 */
[----:B0-----:R-:W-:Y:S04]  /*06e0*/  LDS R10, [R9] ;  /* 0x00000000090a7984 */ /* 0x001fe80000000800 */
[----:B------:R-:W0:Y:S02]  /*06f0*/  LDS R12, [R9+0x4] ;  /* 0x00000400090c7984 */ /* 0x000e240000000800 */
[----:B0-----:R-:W-:-:S13]  /*0700*/  ISETP.GT.AND P0, PT, R10, R12, PT ;  /* 0x0000000c0a00720c */ /* 0x001fda0003f04270 */
[----:B------:R1:W-:Y:S04]  /*0710*/  @P0 STS [R9], R12 ;  /* 0x0000000c09000388 */ /* 0x0003e80000000800 */
[----:B------:R1:W-:Y:S02]  /*0720*/  @P0 STS [R9+0x4], R10 ;  /* 0x0000040a09000388 */ /* 0x0003e40000000800 */
.L_x_24:
[----:B------:R-:W-:Y:S05]  /*0730*/  BSYNC.RECONVERGENT B0 ;  /* 0x0000000000007941 */ /* 0x000fea0003800200 */
.L_x_23:
[----:B------:R-:W-:Y:S01]  /*0740*/  BAR.SYNC.DEFER_BLOCKING 0x0 ;  /* 0x0000000000007b1d */ /* 0x000fe20000010000 */
[----:B------:R-:W-:-:S13]  /*0750*/  ISETP.NE.AND P0, PT, R15, 0x2, PT ;  /* 0x000000020f00780c */ /* 0x000fda0003f05270 */
[----:B------:R-:W-:Y:S05]  /*0760*/  @!P0 BRA `(.L_x_10) ;  /* 0x0000000000248947 */ /* 0x000fea0003800000 */
[----:B------:R-:W-:Y:S04]  /*0770*/  BSSY.RECONVERGENT B0, `(.L_x_25) ;  /* 0x0000007000007945 */ /* 0x000fe80003800200 */
[----:B------:R-:W-:Y:S05]  /*0780*/  @P2 BRA `(.L_x_26) ;  /* 0x0000000000142947 */ /* 0x000fea0003800000 */
[----:B01----:R-:W-:Y:S04]  /*0790*/  LDS R10, [R9] ;  /* 0x00000000090a7984 */ /* 0x003fe80000000800 */
[----:B------:R-:W0:Y:S02]  /*07a0*/  LDS R12, [R9+0x4] ;  /* 0x00000400090c7984 */ /* 0x000e240000000800 */
[----:B0-----:R-:W-:-:S13]  /*07b0*/  ISETP.GT.AND P0, PT, R10, R12, PT ;  /* 0x0000000c0a00720c */ /* 0x001fda0003f04270 */
[----:B------:R2:W-:Y:S04]  /*07c0*/  @P0 STS [R9], R12 ;  /* 0x0000000c09000388 */ /* 0x0005e80000000800 */
[----:B------:R2:W-:Y:S02]  /*07d0*/  @P0 STS [R9+0x4], R10 ;  /* 0x0000040a09000388 */ /* 0x0005e40000000800 */
.L_x_26:
[----:B------:R-:W-:Y:S05]  /*07e0*/  BSYNC.RECONVERGENT B0 ;  /* 0x0000000000007941 */ /* 0x000fea0003800200 */
.L_x_25:
[----:B------:R-:W-:Y:S06]  /*07f0*/  BAR.SYNC.DEFER_BLOCKING 0x0 ;  /* 0x0000000000007b1d */ /* 0x000fec0000010000 */
.L_x_10:
[----:B------:R-:W-:Y:S01]  /*0800*/  ISETP.GE.AND P0, PT, R0, R11, PT ;  /* 0x0000000b0000720c */ /* 0x000fe20003f06270 */
[----:B------:R-:W-:-:S12]  /*0810*/  VIADD R6, R6, 0x1 ;  /* 0x0000000106067836 */ /* 0x000fd80000000000 */
[----:B------:R-:W4:Y:S04]  /*0820*/  @!P0 LDS R11, [R9] ;  /* 0x00000000090b8984 */ /* 0x000f280000000800 */
[----:B----4-:R4:W-:Y:S01]  /*0830*/  @!P0 STG.E desc[UR8][R2.64], R11 ;  /* 0x0000000b02008986 */ /* 0x0109e2000c101908 */
[----:B------:R-:W-:Y:S06]  /*0840*/  BAR.SYNC.DEFER_BLOCKING 0x0 ;  /* 0x0000000000007b1d */ /* 0x000fec0000010000 */
[----:B------:R-:W-:Y:S05]  /*0850*/  @!P1 BRA `(.L_x_27) ;  /* 0xfffffff800389947 */ /* 0x000fea000383ffff */
[----:B------:R-:W-:Y:S05]  /*0860*/  EXIT ;  /* 0x000000000000794d */ /* 0x000fea0003800000 */
.L_x_28:
        /* <DEDUP_REMOVED lines=9> */
.L_x_30:


//--------------------- .nv.shared._Z12BitonicMergePiii --------------------------
	.section	.nv.shared._Z12BitonicMergePiii,"aw",@nobits
	.sectionflags	@""
	.align	4
.nv.shared._Z12BitonicMergePiii:
	.zero		5120


//--------------------- .nv.shared.reserved.0     --------------------------
	.section	.nv.shared.reserved.0,"aw",@nobits
	.weak		__nv_reservedSMEM_offset_0_alias
	.size		__nv_reservedSMEM_offset_0_alias, 0, 64
	.other		__nv_reservedSMEM_offset_0_alias,@"STO_CUDA_RESERVED_SHARED STV_DEFAULT"
__nv_reservedSMEM_offset_0_alias:
	.zero		0
	.zero		64


//--------------------- .nv.shared._Z13OddEvenBlocksPiii --------------------------
	.section	.nv.shared._Z13OddEvenBlocksPiii,"aw",@nobits
	.sectionflags	@""
	.align	4
.nv.shared._Z13OddEvenBlocksPiii:
	.zero		3072


//--------------------- .nv.constant0._Z12BitonicMergePiii --------------------------
	.section	.nv.constant0._Z12BitonicMergePiii,"a",@progbits
	.sectionflags	@""
	.align	4
.nv.constant0._Z12BitonicMergePiii:
	.zero		912


//--------------------- .nv.constant0._Z13OddEvenBlocksPiii --------------------------
	.section	.nv.constant0._Z13OddEvenBlocksPiii,"a",@progbits
	.sectionflags	@""
	.align	4
.nv.constant0._Z13OddEvenBlocksPiii:
	.zero		912


//--------------------- SYMBOLS --------------------------

	.type		.nv.reservedSmem.offset0,@object
	.size		.nv.reservedSmem.offset0,0x4
	.type		.nv.reservedSmem.cap,@object
	.size		.nv.reservedSmem.cap,0x4
